//
// Generated by NVIDIA NVVM Compiler
//
// Compiler Build ID: CL-36424714
// Cuda compilation tools, release 13.0, V13.0.88
// Based on NVVM 20.0.0
//

.version 9.0
.target sm_100
.address_size 64

	// .globl	_Z10matrix_mulPfS_S_iii
.global .align 4 .u32 threadnx = 16;
// _ZZ10matrix_mulPfS_S_iiiE4matA has been demoted
// _ZZ10matrix_mulPfS_S_iiiE4matB has been demoted

.visible .entry _Z10matrix_mulPfS_S_iii(
	.param .u64 .ptr .align 1 _Z10matrix_mulPfS_S_iii_param_0,
	.param .u64 .ptr .align 1 _Z10matrix_mulPfS_S_iii_param_1,
	.param .u64 .ptr .align 1 _Z10matrix_mulPfS_S_iii_param_2,
	.param .u32 _Z10matrix_mulPfS_S_iii_param_3,
	.param .u32 _Z10matrix_mulPfS_S_iii_param_4,
	.param .u32 _Z10matrix_mulPfS_S_iii_param_5
)
{
	.reg .pred 	%p<6>;
	.reg .b32 	%r<37>;
	.reg .b32 	%f<55>;
	.reg .b64 	%rd<13>;
	.reg .b64 	%fd<36>;
	// demoted variable
	.shared .align 4 .b8 _ZZ10matrix_mulPfS_S_iiiE4matA[1024];
	// demoted variable
	.shared .align 4 .b8 _ZZ10matrix_mulPfS_S_iiiE4matB[1024];
	ld.param.u64 	%rd3, [_Z10matrix_mulPfS_S_iii_param_0];
	ld.param.u64 	%rd4, [_Z10matrix_mulPfS_S_iii_param_1];
	ld.param.u64 	%rd5, [_Z10matrix_mulPfS_S_iii_param_2];
	ld.param.u32 	%r20, [_Z10matrix_mulPfS_S_iii_param_3];
	ld.param.u32 	%r21, [_Z10matrix_mulPfS_S_iii_param_4];
	ld.param.u32 	%r22, [_Z10matrix_mulPfS_S_iii_param_5];
	mov.u32 	%r1, %tid.x;
	mov.u32 	%r2, %tid.y;
	mov.u32 	%r23, %ctaid.x;
	shl.b32 	%r3, %r23, 4;
	mov.u32 	%r24, %ctaid.y;
	shl.b32 	%r4, %r24, 4;
	setp.lt.s32 	%p1, %r22, 1;
	mov.f32 	%f54, 0f00000000;
	@%p1 bra 	$L__BB0_4;
	add.s32 	%r26, %r3, %r1;
	mad.lo.s32 	%r34, %r22, %r26, %r2;
	shl.b32 	%r27, %r1, 6;
	mov.u32 	%r28, _ZZ10matrix_mulPfS_S_iiiE4matA;
	add.s32 	%r6, %r28, %r27;
	shl.b32 	%r29, %r2, 2;
	add.s32 	%r7, %r6, %r29;
	mov.u32 	%r30, _ZZ10matrix_mulPfS_S_iiiE4matB;
	add.s32 	%r9, %r30, %r29;
	add.s32 	%r8, %r9, %r27;
	mad.lo.s32 	%r31, %r1, %r21, %r2;
	add.s32 	%r35, %r31, %r4;
	shl.b32 	%r11, %r21, 4;
	cvta.to.global.u64 	%rd1, %rd3;
	cvta.to.global.u64 	%rd2, %rd4;
	mov.f64 	%fd35, 0d0000000000000000;
	mov.b32 	%r36, 0;
$L__BB0_2:
	mul.wide.s32 	%rd6, %r34, 4;
	add.s64 	%rd7, %rd1, %rd6;
	ld.global.f32 	%f4, [%rd7];
	st.shared.f32 	[%r7], %f4;
	mul.wide.s32 	%rd8, %r35, 4;
	add.s64 	%rd9, %rd2, %rd8;
	ld.global.f32 	%f5, [%rd9];
	st.shared.f32 	[%r8], %f5;
	bar.sync 	0;
	ld.shared.f32 	%f6, [%r6];
	ld.shared.f32 	%f7, [%r9];
	mul.f32 	%f8, %f6, %f7;
	cvt.f64.f32 	%fd4, %f8;
	add.f64 	%fd5, %fd35, %fd4;
	ld.shared.f32 	%f9, [%r6+4];
	ld.shared.f32 	%f10, [%r9+64];
	mul.f32 	%f11, %f9, %f10;
	cvt.f64.f32 	%fd6, %f11;
	add.f64 	%fd7, %fd5, %fd6;
	ld.shared.f32 	%f12, [%r6+8];
	ld.shared.f32 	%f13, [%r9+128];
	mul.f32 	%f14, %f12, %f13;
	cvt.f64.f32 	%fd8, %f14;
	add.f64 	%fd9, %fd7, %fd8;
	ld.shared.f32 	%f15, [%r6+12];
	ld.shared.f32 	%f16, [%r9+192];
	mul.f32 	%f17, %f15, %f16;
	cvt.f64.f32 	%fd10, %f17;
	add.f64 	%fd11, %fd9, %fd10;
	ld.shared.f32 	%f18, [%r6+16];
	ld.shared.f32 	%f19, [%r9+256];
	mul.f32 	%f20, %f18, %f19;
	cvt.f64.f32 	%fd12, %f20;
	add.f64 	%fd13, %fd11, %fd12;
	ld.shared.f32 	%f21, [%r6+20];
	ld.shared.f32 	%f22, [%r9+320];
	mul.f32 	%f23, %f21, %f22;
	cvt.f64.f32 	%fd14, %f23;
	add.f64 	%fd15, %fd13, %fd14;
	ld.shared.f32 	%f24, [%r6+24];
	ld.shared.f32 	%f25, [%r9+384];
	mul.f32 	%f26, %f24, %f25;
	cvt.f64.f32 	%fd16, %f26;
	add.f64 	%fd17, %fd15, %fd16;
	ld.shared.f32 	%f27, [%r6+28];
	ld.shared.f32 	%f28, [%r9+448];
	mul.f32 	%f29, %f27, %f28;
	cvt.f64.f32 	%fd18, %f29;
	add.f64 	%fd19, %fd17, %fd18;
	ld.shared.f32 	%f30, [%r6+32];
	ld.shared.f32 	%f31, [%r9+512];
	mul.f32 	%f32, %f30, %f31;
	cvt.f64.f32 	%fd20, %f32;
	add.f64 	%fd21, %fd19, %fd20;
	ld.shared.f32 	%f33, [%r6+36];
	ld.shared.f32 	%f34, [%r9+576];
	mul.f32 	%f35, %f33, %f34;
	cvt.f64.f32 	%fd22, %f35;
	add.f64 	%fd23, %fd21, %fd22;
	ld.shared.f32 	%f36, [%r6+40];
	ld.shared.f32 	%f37, [%r9+640];
	mul.f32 	%f38, %f36, %f37;
	cvt.f64.f32 	%fd24, %f38;
	add.f64 	%fd25, %fd23, %fd24;
	ld.shared.f32 	%f39, [%r6+44];
	ld.shared.f32 	%f40, [%r9+704];
	mul.f32 	%f41, %f39, %f40;
	cvt.f64.f32 	%fd26, %f41;
	add.f64 	%fd27, %fd25, %fd26;
	ld.shared.f32 	%f42, [%r6+48];
	ld.shared.f32 	%f43, [%r9+768];
	mul.f32 	%f44, %f42, %f43;
	cvt.f64.f32 	%fd28, %f44;
	add.f64 	%fd29, %fd27, %fd28;
	ld.shared.f32 	%f45, [%r6+52];
	ld.shared.f32 	%f46, [%r9+832];
	mul.f32 	%f47, %f45, %f46;
	cvt.f64.f32 	%fd30, %f47;
	add.f64 	%fd31, %fd29, %fd30;
	ld.shared.f32 	%f48, [%r6+56];
	ld.shared.f32 	%f49, [%r9+896];
	mul.f32 	%f50, %f48, %f49;
	cvt.f64.f32 	%fd32, %f50;
	add.f64 	%fd33, %fd31, %fd32;
	ld.shared.f32 	%f51, [%r6+60];
	ld.shared.f32 	%f52, [%r9+960];
	mul.f32 	%f53, %f51, %f52;
	cvt.f64.f32 	%fd34, %f53;
	add.f64 	%fd35, %fd33, %fd34;
	bar.sync 	0;
	add.s32 	%r36, %r36, 16;
	add.s32 	%r35, %r35, %r11;
	add.s32 	%r34, %r34, 16;
	setp.lt.s32 	%p2, %r36, %r22;
	@%p2 bra 	$L__BB0_2;
	cvt.rn.f32.f64 	%f54, %fd35;
$L__BB0_4:
	add.s32 	%r18, %r3, %r1;
	setp.ge.s32 	%p3, %r18, %r20;
	add.s32 	%r32, %r4, %r2;
	setp.ge.s32 	%p4, %r32, %r21;
	or.pred  	%p5, %p3, %p4;
	@%p5 bra 	$L__BB0_6;
	mad.lo.s32 	%r33, %r21, %r18, %r32;
	cvta.to.global.u64 	%rd10, %rd5;
	mul.wide.s32 	%rd11, %r33, 4;
	add.s64 	%rd12, %rd10, %rd11;
	st.global.f32 	[%rd12], %f54;
$L__BB0_6:
	ret;

}


// ===== COMPILED SASS (sm_100) =====

	.target	sm_100

	.elftype	@"ET_EXEC"


//--------------------- .note.nv.tkinfo           --------------------------
	.section	.note.nv.tkinfo,"",@"SHT_NOTE"
	.sectionflags	@"SHF_NOTE_NV_TKINFO"
	.tkinfo
        /*0018*/ 	.word	0x00000002
        /*0030*/ 	.string	""
        /*0030*/ 	.string	"ptxas"
        /*0030*/ 	.string	"Cuda compilation tools, release 13.0, V13.0.88"
        /*0030*/ 	.string	"Build cuda_13.0.r13.0/compiler.36424714_0"
        /*0030*/ 	.string	"-arch sm_100 -m 64 "



//--------------------- .note.nv.cuinfo           --------------------------
	.section	.note.nv.cuinfo,"",@"SHT_NOTE"
	.sectionflags	@"SHF_NOTE_NV_CUINFO"
        /*0018*/ 	.short	0x0002
        /*001a*/ 	.short	0x0064
        /*001c*/ 	.short	0x0082
	.zero		2


//--------------------- .nv.info                  --------------------------
	.section	.nv.info,"",@"SHT_CUDA_INFO"
	.align	4


	//----- nvinfo : EIATTR_REGCOUNT
	.align		4
        /*0000*/ 	.byte	0x04, 0x2f
        /*0002*/ 	.short	(.L_2 - .L_1)
	.align		4
.L_1:
        /*0004*/ 	.word	index@(_Z10matrix_mulPfS_S_iii)
        /*0008*/ 	.word	0x00000020


	//----- nvinfo : EIATTR_FRAME_SIZE
	.align		4
.L_2:
        /*000c*/ 	.byte	0x04, 0x11
        /*000e*/ 	.short	(.L_4 - .L_3)
	.align		4
.L_3:
        /*0010*/ 	.word	index@(_Z10matrix_mulPfS_S_iii)
        /*0014*/ 	.word	0x00000000


	//----- nvinfo : EIATTR_MIN_STACK_SIZE
	.align		4
.L_4:
        /*0018*/ 	.byte	0x04, 0x12
        /*001a*/ 	.short	(.L_6 - .L_5)
	.align		4
.L_5:
        /*001c*/ 	.word	index@(_Z10matrix_mulPfS_S_iii)
        /*0020*/ 	.word	0x00000000
.L_6:


//--------------------- .nv.compat                --------------------------
	.section	.nv.compat,"",@"SHT_CUDA_COMPAT_INFO"
	.align	4
        /*0000*/ 	.byte	0x02, 0x09, 0x00, 0x00, 0x02, 0x02, 0x01, 0x00, 0x02, 0x05, 0x05, 0x00, 0x03, 0x07, 0x01, 0x01
        /*0010*/ 	.byte	0x02, 0x03, 0x00, 0x00, 0x02, 0x06, 0x01, 0x00, 0x04, 0x0b, 0x08, 0x00, 0x01, 0x00, 0x00, 0x00
        /*0020*/ 	.byte	0x00, 0x00, 0x00, 0x00


//--------------------- .nv.info._Z10matrix_mulPfS_S_iii --------------------------
	.section	.nv.info._Z10matrix_mulPfS_S_iii,"",@"SHT_CUDA_INFO"
	.sectionflags	@""
	.align	4


	//----- nvinfo : EIATTR_CUDA_API_VERSION
	.align		4
        /*0000*/ 	.byte	0x04, 0x37
        /*0002*/ 	.short	(.L_8 - .L_7)
.L_7:
        /*0004*/ 	.word	0x00000082


	//----- nvinfo : EIATTR_KPARAM_INFO
	.align		4
.L_8:
        /*0008*/ 	.byte	0x04, 0x17
        /*000a*/ 	.short	(.L_10 - .L_9)
.L_9:
        /*000c*/ 	.word	0x00000000
        /*0010*/ 	.short	0x0005
        /*0012*/ 	.short	0x0020
        /*0014*/ 	.byte	0x00, 0xf0, 0x11, 0x00


	//----- nvinfo : EIATTR_KPARAM_INFO
	.align		4
.L_10:
        /*0018*/ 	.byte	0x04, 0x17
        /*001a*/ 	.short	(.L_12 - .L_11)
.L_11:
        /*001c*/ 	.word	0x00000000
        /*0020*/ 	.short	0x0004
        /*0022*/ 	.short	0x001c
        /*0024*/ 	.byte	0x00, 0xf0, 0x11, 0x00


	//----- nvinfo : EIATTR_KPARAM_INFO
	.align		4
.L_12:
        /*0028*/ 	.byte	0x04, 0x17
        /*002a*/ 	.short	(.L_14 - .L_13)
.L_13:
        /*002c*/ 	.word	0x00000000
        /*0030*/ 	.short	0x0003
        /*0032*/ 	.short	0x0018
        /*0034*/ 	.byte	0x00, 0xf0, 0x11, 0x00


	//----- nvinfo : EIATTR_KPARAM_INFO
	.align		4
.L_14:
        /*0038*/ 	.byte	0x04, 0x17
        /*003a*/ 	.short	(.L_16 - .L_15)
.L_15:
        /*003c*/ 	.word	0x00000000
        /*0040*/ 	.short	0x0002
        /*0042*/ 	.short	0x0010
        /*0044*/ 	.byte	0x00, 0xf5, 0x21, 0x00


	//----- nvinfo : EIATTR_KPARAM_INFO
	.align		4
.L_16:
        /*0048*/ 	.byte	0x04, 0x17
        /*004a*/ 	.short	(.L_18 - .L_17)
.L_17:
        /*004c*/ 	.word	0x00000000
        /*0050*/ 	.short	0x0001
        /*0052*/ 	.short	0x0008
        /*0054*/ 	.byte	0x00, 0xf5, 0x21, 0x00


	//----- nvinfo : EIATTR_KPARAM_INFO
	.align		4
.L_18:
        /*0058*/ 	.byte	0x04, 0x17
        /*005a*/ 	.short	(.L_20 - .L_19)
.L_19:
        /*005c*/ 	.word	0x00000000
        /*0060*/ 	.short	0x0000
        /*0062*/ 	.short	0x0000
        /*0064*/ 	.byte	0x00, 0xf5, 0x21, 0x00


	//----- nvinfo : EIATTR_SPARSE_MMA_MASK
	.align		4
.L_20:
        /*0068*/ 	.byte	0x03, 0x50
        /*006a*/ 	.short	0x0000


	//----- nvinfo : EIATTR_MAXREG_COUNT
	.align		4
        /*006c*/ 	.byte	0x03, 0x1b
        /*006e*/ 	.short	0x00ff


	//----- nvinfo : EIATTR_NUM_BARRIERS
	.align		4
        /*0070*/ 	.byte	0x02, 0x4c
        /*0072*/ 	.byte	0x01
	.zero		1


	//----- nvinfo : EIATTR_MERCURY_ISA_VERSION
	.align		4
        /*0074*/ 	.byte	0x03, 0x5f
        /*0076*/ 	.short	0x0101


	//----- nvinfo : EIATTR_VRC_CTA_INIT_COUNT
	.align		4
        /*0078*/ 	.byte	0x02, 0x4a
	.zero		1
	.zero		1


	//----- nvinfo : EIATTR_EXIT_INSTR_OFFSETS
	.align		4
        /*007c*/ 	.byte	0x04, 0x1c
        /*007e*/ 	.short	(.L_22 - .L_21)


	//   ....[0]....
.L_21:
        /*0080*/ 	.word	0x00000730


	//   ....[1]....
        /*0084*/ 	.word	0x00000780


	//----- nvinfo : EIATTR_CBANK_PARAM_SIZE
	.align		4
.L_22:
        /*0088*/ 	.byte	0x03, 0x19
        /*008a*/ 	.short	0x0024


	//----- nvinfo : EIATTR_PARAM_CBANK
	.align		4
        /*008c*/ 	.byte	0x04, 0x0a
        /*008e*/ 	.short	(.L_24 - .L_23)
	.align		4
.L_23:
        /*0090*/ 	.word	index@(.nv.constant0._Z10matrix_mulPfS_S_iii)
        /*0094*/ 	.short	0x0380
        /*0096*/ 	.short	0x0024


	//----- nvinfo : EIATTR_SW_WAR
	.align		4
.L_24:
        /*0098*/ 	.byte	0x04, 0x36
        /*009a*/ 	.short	(.L_26 - .L_25)
.L_25:
        /*009c*/ 	.word	0x00000008
.L_26:


//--------------------- .nv.callgraph             --------------------------
	.section	.nv.callgraph,"",@"SHT_CUDA_CALLGRAPH"
	.align	4
	.sectionentsize	8
	.align		4
        /*0000*/ 	.word	0x00000000
	.align		4
        /*0004*/ 	.word	0xffffffff
	.align		4
        /*0008*/ 	.word	0x00000000
	.align		4
        /*000c*/ 	.word	0xfffffffe
	.align		4
        /*0010*/ 	.word	0x00000000
	.align		4
        /*0014*/ 	.word	0xfffffffd
	.align		4
        /*0018*/ 	.word	0x00000000
	.align		4
        /*001c*/ 	.word	0xfffffffc


//--------------------- .nv.constant4             --------------------------
	.section	.nv.constant4,"a",@progbits
	.align	8
	.align		8
.nv.constant4:
        /*0000*/ 	.dword	threadnx


//--------------------- .text._Z10matrix_mulPfS_S_iii --------------------------
	.section	.text._Z10matrix_mulPfS_S_iii,"ax",@progbits
	.align	128
        .global         _Z10matrix_mulPfS_S_iii
        .type           _Z10matrix_mulPfS_S_iii,@function
        .size           _Z10matrix_mulPfS_S_iii,(.L_x_3 - _Z10matrix_mulPfS_S_iii)
        .other          _Z10matrix_mulPfS_S_iii,@"STO_CUDA_ENTRY STV_DEFAULT"
_Z10matrix_mulPfS_S_iii:
.text._Z10matrix_mulPfS_S_iii:
[----:B------:R-:W-:Y:S01]  /*0000*/  LDC R1, c[0x0][0x37c] ;  /* 0x0000df00ff017b82 */ /* 0x000fe20000000800 */
[----:B------:R-:W0:Y:S01]  /*0010*/  LDCU UR7, c[0x0][0x3a0] ;  /* 0x00007400ff0777ac */ /* 0x000e220008000800 */
[----:B------:R-:W1:Y:S01]  /*0020*/  S2R R4, SR_TID.X ;  /* 0x0000000000047919 */ /* 0x000e620000002100 */
[----:B------:R-:W-:Y:S01]  /*0030*/  HFMA2 R11, -RZ, RZ, 0, 0 ;  /* 0x00000000ff0b7431 */ /* 0x000fe200000001ff */
[----:B------:R-:W2:Y:S01]  /*0040*/  LDCU.64 UR8, c[0x0][0x358] ;  /* 0x00006b00ff0877ac */ /* 0x000ea20008000a00 */
[----:B------:R-:W3:Y:S01]  /*0050*/  S2R R5, SR_TID.Y ;  /* 0x0000000000057919 */ /* 0x000ee20000002200 */
[----:B------:R-:W4:Y:S01]  /*0060*/  S2R R3, SR_CTAID.X ;  /* 0x0000000000037919 */ /* 0x000f220000002500 */
[----:B------:R-:W1:Y:S01]  /*0070*/  S2R R2, SR_CTAID.Y ;  /* 0x0000000000027919 */ /* 0x000e620000002600 */
[----:B0-----:R-:W-:-:S09]  /*0080*/  UISETP.GE.AND UP0, UPT, UR7, 0x1, UPT ;  /* 0x000000010700788c */ /* 0x001fd2000bf06270 */
[----:B--2---:R-:W-:Y:S05]  /*0090*/  BRA.U !UP0, `(.L_x_0) ;  /* 0x0000000508907547 */ /* 0x004fea000b800000 */
[----:B------:R-:W0:Y:S01]  /*00a0*/  S2UR UR6, SR_CgaCtaId ;  /* 0x00000000000679c3 */ /* 0x000e220000008800 */
[----:B------:R-:W-:Y:S01]  /*00b0*/  UMOV UR4, 0x400 ;  /* 0x0000040000047882 */ /* 0x000fe20000000000 */
[----:B-1--4-:R-:W-:Y:S01]  /*00c0*/  LEA R18, R3, R4, 0x4 ;  /* 0x0000000403127211 */ /* 0x012fe200078e20ff */
[----:B------:R-:W-:Y:S01]  /*00d0*/  UIADD3 UR5, UPT, UPT, UR4, 0x400, URZ ;  /* 0x0000040004057890 */ /* 0x000fe2000fffe0ff */
[----:B------:R-:W-:-:S03]  /*00e0*/  CS2R R10, SRZ ;  /* 0x00000000000a7805 */ /* 0x000fc6000001ff00 */
[----:B---3--:R-:W-:Y:S01]  /*00f0*/  IMAD R18, R18, UR7, R5 ;  /* 0x0000000712127c24 */ /* 0x008fe2000f8e0205 */
[----:B------:R-:W1:Y:S08]  /*0100*/  LDC R0, c[0x0][0x39c] ;  /* 0x0000e700ff007b82 */ /* 0x000e700000000800 */
[----:B------:R-:W2:Y:S08]  /*0110*/  LDC.64 R22, c[0x0][0x380] ;  /* 0x0000e000ff167b82 */ /* 0x000eb00000000a00 */
[----:B------:R-:W3:Y:S01]  /*0120*/  LDC.64 R6, c[0x0][0x388] ;  /* 0x0000e200ff067b82 */ /* 0x000ee20000000a00 */
[----:B0-----:R-:W-:-:S02]  /*0130*/  ULEA UR4, UR6, UR4, 0x18 ;  /* 0x0000000406047291 */ /* 0x001fc4000f8ec0ff */
[----:B------:R-:W-:-:S04]  /*0140*/  ULEA UR5, UR6, UR5, 0x18 ;  /* 0x0000000506057291 */ /* 0x000fc8000f8ec0ff */
[C---:B------:R-:W-:Y:S01]  /*0150*/  LEA R16, R4.reuse, UR4, 0x6 ;  /* 0x0000000404107c11 */ /* 0x040fe2000f8e30ff */
[----:B-1----:R-:W-:Y:S01]  /*0160*/  IMAD R19, R4, R0, R5 ;  /* 0x0000000004137224 */ /* 0x002fe200078e0205 */
[C---:B------:R-:W-:Y:S01]  /*0170*/  LEA R17, R5.reuse, UR5, 0x2 ;  /* 0x0000000505117c11 */ /* 0x040fe2000f8e10ff */
[----:B------:R-:W-:Y:S01]  /*0180*/  UMOV UR4, URZ ;  /* 0x000000ff00047c82 */ /* 0x000fe20008000000 */
[----:B------:R-:W-:Y:S02]  /*0190*/  LEA R20, R5, R16, 0x2 ;  /* 0x0000001005147211 */ /* 0x000fe400078e10ff */
[----:B------:R-:W-:Y:S02]  /*01a0*/  LEA R19, R2, R19, 0x4 ;  /* 0x0000001302137211 */ /* 0x000fe400078e20ff */
[----:B------:R-:W-:-:S07]  /*01b0*/  LEA R21, R4, R17, 0x6 ;  /* 0x0000001104157211 */ /* 0x000fce00078e30ff */
.L_x_1:
[----:B--2---:R-:W-:-:S04]  /*01c0*/  IMAD.WIDE R26, R18, 0x4, R22 ;  /* 0x00000004121a7825 */ /* 0x004fc800078e0216 */
[----:B---3--:R-:W-:Y:S02]  /*01d0*/  IMAD.WIDE R24, R19, 0x4, R6 ;  /* 0x0000000413187825 */ /* 0x008fe400078e0206 */
[----:B------:R-:W2:Y:S04]  /*01e0*/  LDG.E R27, desc[UR8][R26.64] ;  /* 0x000000081a1b7981 */ /* 0x000ea8000c1e1900 */
[----:B------:R-:W3:Y:S01]  /*01f0*/  LDG.E R28, desc[UR8][R24.64] ;  /* 0x00000008181c7981 */ /* 0x000ee2000c1e1900 */
[----:B------:R-:W-:Y:S01]  /*0200*/  UIADD3 UR4, UPT, UPT, UR4, 0x10, URZ ;  /* 0x0000001004047890 */ /* 0x000fe2000fffe0ff */
[----:B------:R-:W-:Y:S02]  /*0210*/  IADD3 R18, PT, PT, R18, 0x10, RZ ;  /* 0x0000001012127810 */ /* 0x000fe40007ffe0ff */
[----:B------:R-:W-:Y:S01]  /*0220*/  LEA R19, R0, R19, 0x4 ;  /* 0x0000001300137211 */ /* 0x000fe200078e20ff */
[----:B------:R-:W-:Y:S01]  /*0230*/  UISETP.GE.AND UP0, UPT, UR4, UR7, UPT ;  /* 0x000000070400728c */ /* 0x000fe2000bf06270 */
[----:B--2---:R-:W-:Y:S04]  /*0240*/  STS [R20], R27 ;  /* 0x0000001b14007388 */ /* 0x004fe80000000800 */
[----:B---3--:R-:W-:Y:S01]  /*0250*/  STS [R21], R28 ;  /* 0x0000001c15007388 */ /* 0x008fe20000000800 */
[----:B------:R-:W-:Y:S06]  /*0260*/  BAR.SYNC.DEFER_BLOCKING 0x0 ;  /* 0x0000000000007b1d */ /* 0x000fec0000010000 */
[----:B------:R-:W-:Y:S04]  /*0270*/  LDS R9, [R17] ;  /* 0x0000000011097984 */ /* 0x000fe80000000800 */
[----:B------:R-:W0:Y:S04]  /*0280*/  LDS.128 R12, [R16] ;  /* 0x00000000100c7984 */ /* 0x000e280000000c00 */
[----:B------:R-:W1:Y:S04]  /*0290*/  LDS R24, [R17+0x40] ;  /* 0x0000400011187984 */ /* 0x000e680000000800 */
[----:B------:R-:W2:Y:S04]  /*02a0*/  LDS R29, [R17+0x80] ;  /* 0x00008000111d7984 */ /* 0x000ea80000000800 */
[----:B------:R-:W-:Y:S01]  /*02b0*/  LDS R27, [R17+0x100] ;  /* 0x00010000111b7984 */ /* 0x000fe20000000800 */
[----:B0-----:R-:W-:-:S04]  /*02c0*/  FMUL R26, R12, R9 ;  /* 0x000000090c1a7220 */ /* 0x001fc80000400000 */
[----:B------:R0:W3:Y:S01]  /*02d0*/  F2F.F64.F32 R8, R26 ;  /* 0x0000001a00087310 */ /* 0x0000e20000201800 */
[----:B-1----:R-:W-:Y:S01]  /*02e0*/  FMUL R28, R24, R13 ;  /* 0x0000000d181c7220 */ /* 0x002fe20000400000 */
[----:B--2---:R-:W-:Y:S02]  /*02f0*/  FMUL R12, R29, R14 ;  /* 0x0000000e1d0c7220 */ /* 0x004fe40000400000 */
[----:B------:R-:W1:Y:S04]  /*0300*/  LDS R14, [R17+0xc0] ;  /* 0x0000c000110e7984 */ /* 0x000e680000000800 */
[----:B------:R-:W2:Y:S01]  /*0310*/  F2F.F64.F32 R24, R28 ;  /* 0x0000001c00187310 */ /* 0x000ea20000201800 */
[----:B0-----:R-:W-:Y:S04]  /*0320*/  LDS R26, [R17+0x140] ;  /* 0x00014000111a7984 */ /* 0x001fe80000000800 */
[----:B------:R-:W-:Y:S01]  /*0330*/  LDS R29, [R17+0x180] ;  /* 0x00018000111d7984 */ /* 0x000fe20000000800 */
[----:B---3--:R-:W-:-:S02]  /*0340*/  DADD R8, R8, R10 ;  /* 0x0000000008087229 */ /* 0x008fc4000000000a */
[----:B------:R-:W0:Y:S06]  /*0350*/  F2F.F64.F32 R12, R12 ;  /* 0x0000000c000c7310 */ /* 0x000e2c0000201800 */
[----:B--2---:R-:W-:Y:S02]  /*0360*/  DADD R24, R8, R24 ;  /* 0x0000000008187229 */ /* 0x004fe40000000018 */
[----:B------:R-:W2:Y:S06]  /*0370*/  LDS.128 R8, [R16+0x10] ;  /* 0x0000100010087984 */ /* 0x000eac0000000c00 */
[----:B0-----:R-:W-:Y:S01]  /*0380*/  DADD R12, R24, R12 ;  /* 0x00000000180c7229 */ /* 0x001fe2000000000c */
[----:B-1----:R-:W-:-:S04]  /*0390*/  FMUL R28, R14, R15 ;  /* 0x0000000f0e1c7220 */ /* 0x002fc80000400000 */
[----:B------:R-:W0:Y:S01]  /*03a0*/  F2F.F64.F32 R24, R28 ;  /* 0x0000001c00187310 */ /* 0x000e220000201800 */
[----:B--2---:R-:W-:Y:S01]  /*03b0*/  FMUL R8, R8, R27 ;  /* 0x0000001b08087220 */ /* 0x004fe20000400000 */
[----:B------:R-:W-:Y:S01]  /*03c0*/  FMUL R26, R26, R9 ;  /* 0x000000091a1a7220 */ /* 0x000fe20000400000 */
[----:B0-----:R-:W-:Y:S01]  /*03d0*/  DADD R12, R12, R24 ;  /* 0x000000000c0c7229 */ /* 0x001fe20000000018 */
[----:B------:R-:W-:-:S04]  /*03e0*/  FMUL R9, R29, R10 ;  /* 0x0000000a1d097220 */ /* 0x000fc80000400000 */
[----:B------:R-:W0:Y:S01]  /*03f0*/  F2F.F64.F32 R14, R8 ;  /* 0x00000008000e7310 */ /* 0x000e220000201800 */
[----:B------:R-:W1:Y:S04]  /*0400*/  LDS R10, [R17+0x1c0] ;  /* 0x0001c000110a7984 */ /* 0x000e680000000800 */
[----:B------:R-:W-:Y:S03]  /*0410*/  LDS R27, [R17+0x200] ;  /* 0x00020000111b7984 */ /* 0x000fe60000000800 */
[----:B------:R2:W3:Y:S01]  /*0420*/  F2F.F64.F32 R24, R26 ;  /* 0x0000001a00187310 */ /* 0x0004e20000201800 */
[----:B------:R-:W-:Y:S01]  /*0430*/  LDS R29, [R17+0x280] ;  /* 0x00028000111d7984 */ /* 0x000fe20000000800 */
[----:B0-----:R-:W-:-:S03]  /*0440*/  DADD R14, R12, R14 ;  /* 0x000000000c0e7229 */ /* 0x001fc6000000000e */
[----:B--2---:R-:W-:Y:S03]  /*0450*/  LDS R26, [R17+0x240] ;  /* 0x00024000111a7984 */ /* 0x004fe60000000800 */
[----:B------:R-:W0:Y:S02]  /*0460*/  F2F.F64.F32 R8, R9 ;  /* 0x0000000900087310 */ /* 0x000e240000201800 */
[----:B---3--:R-:W-:Y:S02]  /*0470*/  DADD R24, R14, R24 ;  /* 0x000000000e187229 */ /* 0x008fe40000000018 */
[----:B------:R-:W2:Y:S06]  /*0480*/  LDS.128 R12, [R16+0x20] ;  /* 0x00002000100c7984 */ /* 0x000eac0000000c00 */
[----:B0-----:R-:W-:Y:S01]  /*0490*/  DADD R8, R24, R8 ;  /* 0x0000000018087229 */ /* 0x001fe20000000008 */
[----:B-1----:R-:W-:-:S04]  /*04a0*/  FMUL R28, R10, R11 ;  /* 0x0000000b0a1c7220 */ /* 0x002fc80000400000 */
[----:B------:R-:W0:Y:S03]  /*04b0*/  F2F.F64.F32 R24, R28 ;  /* 0x0000001c00187310 */ /* 0x000e260000201800 */
[----:B0-----:R-:W-:Y:S01]  /*04c0*/  DADD R8, R8, R24 ;  /* 0x0000000008087229 */ /* 0x001fe20000000018 */
[----:B--2---:R-:W-:Y:S01]  /*04d0*/  FMUL R10, R12, R27 ;  /* 0x0000001b0c0a7220 */ /* 0x004fe20000400000 */
[----:B------:R-:W-:Y:S01]  /*04e0*/  FMUL R26, R26, R13 ;  /* 0x0000000d1a1a7220 */ /* 0x000fe20000400000 */
[----:B------:R-:W-:Y:S01]  /*04f0*/  FMUL R29, R29, R14 ;  /* 0x0000000e1d1d7220 */ /* 0x000fe20000400000 */
[----:B------:R-:W-:Y:S02]  /*0500*/  LDS R27, [R17+0x300] ;  /* 0x00030000111b7984 */ /* 0x000fe40000000800 */
[----:B------:R0:W-:Y:S02]  /*0510*/  F2F.F64.F32 R24, R26 ;  /* 0x0000001a00187310 */ /* 0x0001e40000201800 */
[----:B------:R-:W1:Y:S06]  /*0520*/  LDS R14, [R17+0x2c0] ;  /* 0x0002c000110e7984 */ /* 0x000e6c0000000800 */
[----:B------:R-:W2:Y:S01]  /*0530*/  F2F.F64.F32 R10, R10 ;  /* 0x0000000a000a7310 */ /* 0x000ea20000201800 */
[----:B0-----:R-:W-:Y:S07]  /*0540*/  LDS R26, [R17+0x340] ;  /* 0x00034000111a7984 */ /* 0x001fee0000000800 */
[----:B------:R-:W0:Y:S01]  /*0550*/  F2F.F64.F32 R12, R29 ;  /* 0x0000001d000c7310 */ /* 0x000e220000201800 */
[----:B--2---:R-:W-:-:S08]  /*0560*/  DADD R8, R8, R10 ;  /* 0x0000000008087229 */ /* 0x004fd0000000000a */
[----:B------:R-:W-:Y:S02]  /*0570*/  DADD R24, R8, R24 ;  /* 0x0000000008187229 */ /* 0x000fe40000000018 */
[----:B------:R-:W2:Y:S06]  /*0580*/  LDS.128 R8, [R16+0x30] ;  /* 0x0000300010087984 */ /* 0x000eac0000000c00 */
[----:B0-----:R-:W-:Y:S02]  /*0590*/  DADD R12, R24, R12 ;  /* 0x00000000180c7229 */ /* 0x001fe4000000000c */
[----:B------:R-:W0:Y:S01]  /*05a0*/  LDS R25, [R17+0x380] ;  /* 0x0003800011197984 */ /* 0x000e220000000800 */
[----:B-1----:R-:W-:-:S03]  /*05b0*/  FMUL R28, R14, R15 ;  /* 0x0000000f0e1c7220 */ /* 0x002fc60000400000 */
[----:B------:R-:W1:Y:S01]  /*05c0*/  LDS R24, [R17+0x3c0] ;  /* 0x0003c00011187984 */ /* 0x000e620000000800 */
[----:B------:R-:W3:Y:S02]  /*05d0*/  F2F.F64.F32 R14, R28 ;  /* 0x0000001c000e7310 */ /* 0x000ee40000201800 */
[----:B---3--:R-:W-:Y:S01]  /*05e0*/  DADD R14, R12, R14 ;  /* 0x000000000c0e7229 */ /* 0x008fe2000000000e */
[----:B--2---:R-:W-:Y:S01]  /*05f0*/  FMUL R27, R8, R27 ;  /* 0x0000001b081b7220 */ /* 0x004fe20000400000 */
[----:B------:R-:W-:-:S04]  /*0600*/  FMUL R26, R26, R9 ;  /* 0x000000091a1a7220 */ /* 0x000fc80000400000 */
[----:B------:R-:W2:Y:S01]  /*0610*/  F2F.F64.F32 R8, R27 ;  /* 0x0000001b00087310 */ /* 0x000ea20000201800 */
[----:B0-----:R-:W-:-:S07]  /*0620*/  FMUL R25, R25, R10 ;  /* 0x0000000a19197220 */ /* 0x001fce0000400000 */
[----:B------:R-:W0:Y:S01]  /*0630*/  F2F.F64.F32 R12, R26 ;  /* 0x0000001a000c7310 */ /* 0x000e220000201800 */
[----:B-1----:R-:W-:Y:S01]  /*0640*/  FMUL R24, R24, R11 ;  /* 0x0000000b18187220 */ /* 0x002fe20000400000 */
[----:B--2---:R-:W-:-:S06]  /*0650*/  DADD R14, R14, R8 ;  /* 0x000000000e0e7229 */ /* 0x004fcc0000000008 */
[----:B------:R-:W-:Y:S02]  /*0660*/  F2F.F64.F32 R10, R24 ;  /* 0x00000018000a7310 */ /* 0x000fe40000201800 */
[----:B0-----:R-:W-:-:S06]  /*0670*/  DADD R12, R14, R12 ;  /* 0x000000000e0c7229 */ /* 0x001fcc000000000c */
[----:B------:R-:W0:Y:S02]  /*0680*/  F2F.F64.F32 R8, R25 ;  /* 0x0000001900087310 */ /* 0x000e240000201800 */
[----:B0-----:R-:W-:-:S08]  /*0690*/  DADD R8, R12, R8 ;  /* 0x000000000c087229 */ /* 0x001fd00000000008 */
[----:B------:R-:W-:Y:S01]  /*06a0*/  DADD R10, R8, R10 ;  /* 0x00000000080a7229 */ /* 0x000fe2000000000a */
[----:B------:R-:W-:Y:S06]  /*06b0*/  BAR.SYNC.DEFER_BLOCKING 0x0 ;  /* 0x0000000000007b1d */ /* 0x000fec0000010000 */
[----:B------:R-:W-:Y:S05]  /*06c0*/  BRA.U !UP0, `(.L_x_1) ;  /* 0xfffffff908bc7547 */ /* 0x000fea000b83ffff */
[----:B------:R0:W2:Y:S02]  /*06d0*/  F2F.F32.F64 R11, R10 ;  /* 0x0000000a000b7310 */ /* 0x0000a40000301000 */
.L_x_0:
[----:B------:R-:W5:Y:S01]  /*06e0*/  LDCU.64 UR4, c[0x0][0x398] ;  /* 0x00007300ff0477ac */ /* 0x000f620008000a00 */
[----:B-1-3--:R-:W-:Y:S02]  /*06f0*/  LEA R5, R2, R5, 0x4 ;  /* 0x0000000502057211 */ /* 0x00afe400078e20ff */
[----:B----4-:R-:W-:Y:S02]  /*0700*/  LEA R4, R3, R4, 0x4 ;  /* 0x0000000403047211 */ /* 0x010fe400078e20ff */
[----:B-----5:R-:W-:-:S04]  /*0710*/  ISETP.GE.AND P0, PT, R5, UR5, PT ;  /* 0x0000000505007c0c */ /* 0x020fc8000bf06270 */
[----:B------:R-:W-:-:S13]  /*0720*/  ISETP.GE.OR P0, PT, R4, UR4, P0 ;  /* 0x0000000404007c0c */ /* 0x000fda0008706670 */
[----:B------:R-:W-:Y:S05]  /*0730*/  @P0 EXIT ;  /* 0x000000000000094d */ /* 0x000fea0003800000 */
[----:B------:R-:W1:Y:S01]  /*0740*/  LDC.64 R2, c[0x0][0x390] ;  /* 0x0000e400ff027b82 */ /* 0x000e620000000a00 */
[----:B------:R-:W-:-:S04]  /*0750*/  IMAD R5, R4, UR5, R5 ;  /* 0x0000000504057c24 */ /* 0x000fc8000f8e0205 */
[----:B-1----:R-:W-:-:S05]  /*0760*/  IMAD.WIDE R2, R5, 0x4, R2 ;  /* 0x0000000405027825 */ /* 0x002fca00078e0202 */
[----:B--2---:R-:W-:Y:S01]  /*0770*/  STG.E desc[UR8][R2.64], R11 ;  /* 0x0000000b02007986 */ /* 0x004fe2000c101908 */
[----:B------:R-:W-:Y:S05]  /*0780*/  EXIT ;  /* 0x000000000000794d */ /* 0x000fea0003800000 */
.L_x_2:
[----:B------:R-:W-:-:S00]  /*0790*/  BRA `(.L_x_2) ;  /* 0xfffffffc00fc7947 */ /* 0x000fc0000383ffff */
[----:B------:R-:W-:-:S00]  /*07a0*/  NOP ;  /* 0x0000000000007918 */ /* 0x000fc00000000000 */
        /* <DEDUP_REMOVED lines=13> */
.L_x_3:


//--------------------- .nv.global.init           --------------------------
	.section	.nv.global.init,"aw",@progbits
	.align	4
.nv.global.init:
	.type		threadnx,@object
	.size		threadnx,(.L_0 - threadnx)
threadnx:
        /*0000*/ 	.byte	0x10, 0x00, 0x00, 0x00
.L_0:


//--------------------- .nv.shared._Z10matrix_mulPfS_S_iii --------------------------
	.section	.nv.shared._Z10matrix_mulPfS_S_iii,"aw",@nobits
	.sectionflags	@""
	.align	4
.nv.shared._Z10matrix_mulPfS_S_iii:
	.zero		3072


//--------------------- .nv.shared.reserved.0     --------------------------
	.section	.nv.shared.reserved.0,"aw",@nobits
	.weak		__nv_reservedSMEM_offset_0_alias
	.size		__nv_reservedSMEM_offset_0_alias, 0, 64
	.other		__nv_reservedSMEM_offset_0_alias,@"STO_CUDA_RESERVED_SHARED STV_DEFAULT"
__nv_reservedSMEM_offset_0_alias:
	.zero		0
	.zero		64


//--------------------- .nv.constant0._Z10matrix_mulPfS_S_iii --------------------------
	.section	.nv.constant0._Z10matrix_mulPfS_S_iii,"a",@progbits
	.sectionflags	@""
	.align	4
.nv.constant0._Z10matrix_mulPfS_S_iii:
	.zero		932


//--------------------- SYMBOLS --------------------------

	.type		.nv.reservedSmem.offset0,@object
	.size		.nv.reservedSmem.offset0,0x4
	.type		.nv.reservedSmem.cap,@object
	.size		.nv.reservedSmem.cap,0x4
